//
// Generated by NVIDIA NVVM Compiler
//
// Compiler Build ID: CL-36424714
// Cuda compilation tools, release 13.0, V13.0.88
// Based on NVVM 20.0.0
//

.version 9.0
.target sm_100
.address_size 64

	// .globl	helloWorld
.extern .func  (.param .b32 func_retval0) vprintf
(
	.param .b64 vprintf_param_0,
	.param .b64 vprintf_param_1
)
;
.global .align 1 .b8 $str[58] = {72, 101, 108, 108, 111, 44, 32, 119, 111, 114, 108, 100, 33, 32, 73, 39, 109, 32, 116, 104, 114, 101, 97, 100, 32, 40, 37, 100, 44, 37, 100, 44, 37, 100, 41, 32, 105, 110, 32, 98, 108, 111, 99, 107, 32, 40, 37, 100, 44, 37, 100, 44, 37, 100, 41, 46, 10};
.global .align 1 .b8 $str$1[16] = {84, 104, 101, 32, 115, 117, 109, 32, 105, 115, 58, 32, 37, 100, 10};

.visible .entry helloWorld(
	.param .u64 .ptr .align 1 helloWorld_param_0
)
{
	.local .align 8 .b8 	__local_depot0[24];
	.reg .b64 	%SP;
	.reg .b64 	%SPL;
	.reg .pred 	%p<2>;
	.reg .b32 	%r<25>;
	.reg .b64 	%rd<14>;

	mov.u64 	%SPL, __local_depot0;
	cvta.local.u64 	%SP, %SPL;
	ld.param.u64 	%rd5, [helloWorld_param_0];
	cvta.to.global.u64 	%rd6, %rd5;
	add.u64 	%rd7, %SP, 0;
	add.u64 	%rd1, %SPL, 0;
	mov.u32 	%r6, %tid.x;
	mov.u32 	%r7, %tid.y;
	mov.u32 	%r8, %tid.z;
	mov.u32 	%r9, %ctaid.x;
	mov.u32 	%r10, %ctaid.y;
	mov.u32 	%r11, %ctaid.z;
	st.local.v2.u32 	[%rd1], {%r6, %r7};
	st.local.v2.u32 	[%rd1+8], {%r8, %r9};
	st.local.v2.u32 	[%rd1+16], {%r10, %r11};
	mov.u64 	%rd8, $str;
	cvta.global.u64 	%rd9, %rd8;
	{ // callseq 0, 0
	.param .b64 param0;
	st.param.b64 	[param0], %rd9;
	.param .b64 param1;
	st.param.b64 	[param1], %rd7;
	.param .b32 retval0;
	call.uni (retval0), 
	vprintf, 
	(
	param0, 
	param1
	);
	ld.param.b32 	%r12, [retval0];
	} // callseq 0
	add.s64 	%rd13, %rd6, 1;
	mov.b32 	%r23, 0;
	mov.u32 	%r24, %r23;
$L__BB0_1:
	ld.global.s8 	%r14, [%rd13+-1];
	add.s32 	%r15, %r24, %r14;
	ld.global.s8 	%r16, [%rd13];
	add.s32 	%r17, %r15, %r16;
	ld.global.s8 	%r18, [%rd13+1];
	add.s32 	%r19, %r17, %r18;
	ld.global.s8 	%r20, [%rd13+2];
	add.s32 	%r24, %r19, %r20;
	add.s32 	%r23, %r23, 4;
	add.s64 	%rd13, %rd13, 4;
	setp.ne.s32 	%p1, %r23, 100;
	@%p1 bra 	$L__BB0_1;
	st.local.u32 	[%rd1], %r24;
	mov.u64 	%rd10, $str$1;
	cvta.global.u64 	%rd11, %rd10;
	{ // callseq 1, 0
	.param .b64 param0;
	st.param.b64 	[param0], %rd11;
	.param .b64 param1;
	st.param.b64 	[param1], %rd7;
	.param .b32 retval0;
	call.uni (retval0), 
	vprintf, 
	(
	param0, 
	param1
	);
	ld.param.b32 	%r21, [retval0];
	} // callseq 1
	ret;

}


// ===== COMPILED SASS (sm_100) =====

	.target	sm_100

	.elftype	@"ET_EXEC"


//--------------------- .note.nv.tkinfo           --------------------------
	.section	.note.nv.tkinfo,"",@"SHT_NOTE"
	.sectionflags	@"SHF_NOTE_NV_TKINFO"
	.tkinfo
        /*0018*/ 	.word	0x00000002
        /*0030*/ 	.string	""
        /*0030*/ 	.string	"ptxas"
        /*0030*/ 	.string	"Cuda compilation tools, release 13.0, V13.0.88"
        /*0030*/ 	.string	"Build cuda_13.0.r13.0/compiler.36424714_0"
        /*0030*/ 	.string	"-arch sm_100 -m 64 "



//--------------------- .note.nv.cuinfo           --------------------------
	.section	.note.nv.cuinfo,"",@"SHT_NOTE"
	.sectionflags	@"SHF_NOTE_NV_CUINFO"
        /*0018*/ 	.short	0x0002
        /*001a*/ 	.short	0x0064
        /*001c*/ 	.short	0x0082
	.zero		2


//--------------------- .nv.info                  --------------------------
	.section	.nv.info,"",@"SHT_CUDA_INFO"
	.align	4


	//----- nvinfo : EIATTR_REGCOUNT
	.align		4
        /*0000*/ 	.byte	0x04, 0x2f
        /*0002*/ 	.short	(.L_3 - .L_2)
	.align		4
.L_2:
        /*0004*/ 	.word	index@(helloWorld)
        /*0008*/ 	.word	0x0000001e


	//----- nvinfo : EIATTR_FRAME_SIZE
	.align		4
.L_3:
        /*000c*/ 	.byte	0x04, 0x11
        /*000e*/ 	.short	(.L_5 - .L_4)
	.align		4
.L_4:
        /*0010*/ 	.word	index@(helloWorld)
        /*0014*/ 	.word	0x00000018


	//----- nvinfo : EIATTR_MIN_STACK_SIZE
	.align		4
.L_5:
        /*0018*/ 	.byte	0x04, 0x12
        /*001a*/ 	.short	(.L_7 - .L_6)
	.align		4
.L_6:
        /*001c*/ 	.word	index@(helloWorld)
        /*0020*/ 	.word	0x00000018
.L_7:


//--------------------- .nv.compat                --------------------------
	.section	.nv.compat,"",@"SHT_CUDA_COMPAT_INFO"
	.align	4
        /*0000*/ 	.byte	0x02, 0x09, 0x00, 0x00, 0x02, 0x02, 0x01, 0x00, 0x02, 0x05, 0x05, 0x00, 0x03, 0x07, 0x01, 0x01
        /*0010*/ 	.byte	0x02, 0x03, 0x00, 0x00, 0x02, 0x06, 0x01, 0x00, 0x04, 0x0b, 0x08, 0x00, 0x09, 0x00, 0x00, 0x00
        /*0020*/ 	.byte	0x00, 0x00, 0x00, 0x00


//--------------------- .nv.info.helloWorld       --------------------------
	.section	.nv.info.helloWorld,"",@"SHT_CUDA_INFO"
	.sectionflags	@""
	.align	4


	//----- nvinfo : EIATTR_CUDA_API_VERSION
	.align		4
        /*0000*/ 	.byte	0x04, 0x37
        /*0002*/ 	.short	(.L_9 - .L_8)
.L_8:
        /*0004*/ 	.word	0x00000082


	//----- nvinfo : EIATTR_KPARAM_INFO
	.align		4
.L_9:
        /*0008*/ 	.byte	0x04, 0x17
        /*000a*/ 	.short	(.L_11 - .L_10)
.L_10:
        /*000c*/ 	.word	0x00000000
        /*0010*/ 	.short	0x0000
        /*0012*/ 	.short	0x0000
        /*0014*/ 	.byte	0x00, 0xf5, 0x21, 0x00


	//----- nvinfo : EIATTR_SPARSE_MMA_MASK
	.align		4
.L_11:
        /*0018*/ 	.byte	0x03, 0x50
        /*001a*/ 	.short	0x0000


	//----- nvinfo : EIATTR_MAXREG_COUNT
	.align		4
        /*001c*/ 	.byte	0x03, 0x1b
        /*001e*/ 	.short	0x00ff


	//----- nvinfo : EIATTR_EXTERNS
	.align		4
        /*0020*/ 	.byte	0x04, 0x0f
        /*0022*/ 	.short	(.L_13 - .L_12)


	//   ....[0]....
	.align		4
.L_12:
        /*0024*/ 	.word	index@(vprintf)


	//----- nvinfo : EIATTR_MERCURY_ISA_VERSION
	.align		4
.L_13:
        /*0028*/ 	.byte	0x03, 0x5f
        /*002a*/ 	.short	0x0101


	//----- nvinfo : EIATTR_VRC_CTA_INIT_COUNT
	.align		4
        /*002c*/ 	.byte	0x02, 0x4a
	.zero		1
	.zero		1


	//----- nvinfo : EIATTR_SYSCALL_OFFSETS
	.align		4
        /*0030*/ 	.byte	0x04, 0x46
        /*0032*/ 	.short	(.L_15 - .L_14)


	//   ....[0]....
.L_14:
        /*0034*/ 	.word	0x00000180


	//   ....[1]....
        /*0038*/ 	.word	0x00000b80


	//----- nvinfo : EIATTR_EXIT_INSTR_OFFSETS
	.align		4
.L_15:
        /*003c*/ 	.byte	0x04, 0x1c
        /*003e*/ 	.short	(.L_17 - .L_16)


	//   ....[0]....
.L_16:
        /*0040*/ 	.word	0x00000b90


	//----- nvinfo : EIATTR_CBANK_PARAM_SIZE
	.align		4
.L_17:
        /*0044*/ 	.byte	0x03, 0x19
        /*0046*/ 	.short	0x0008


	//----- nvinfo : EIATTR_PARAM_CBANK
	.align		4
        /*0048*/ 	.byte	0x04, 0x0a
        /*004a*/ 	.short	(.L_19 - .L_18)
	.align		4
.L_18:
        /*004c*/ 	.word	index@(.nv.constant0.helloWorld)
        /*0050*/ 	.short	0x0380
        /*0052*/ 	.short	0x0008


	//----- nvinfo : EIATTR_SW_WAR
	.align		4
.L_19:
        /*0054*/ 	.byte	0x04, 0x36
        /*0056*/ 	.short	(.L_21 - .L_20)
.L_20:
        /*0058*/ 	.word	0x00000008
.L_21:


//--------------------- .nv.callgraph             --------------------------
	.section	.nv.callgraph,"",@"SHT_CUDA_CALLGRAPH"
	.align	4
	.sectionentsize	8
	.align		4
        /*0000*/ 	.word	0x00000000
	.align		4
        /*0004*/ 	.word	0xffffffff
	.align		4
        /*0008*/ 	.word	index@(helloWorld)
	.align		4
        /*000c*/ 	.word	index@(vprintf)
	.align		4
        /*0010*/ 	.word	0x00000000
	.align		4
        /*0014*/ 	.word	0xfffffffe
	.align		4
        /*0018*/ 	.word	0x00000000
	.align		4
        /*001c*/ 	.word	0xfffffffd
	.align		4
        /*0020*/ 	.word	0x00000000
	.align		4
        /*0024*/ 	.word	0xfffffffc


//--------------------- .nv.constant4             --------------------------
	.section	.nv.constant4,"a",@progbits
	.align	8
	.align		8
.nv.constant4:
        /*0000*/ 	.dword	vprintf
	.align		8
        /*0008*/ 	.dword	$str
	.align		8
        /*0010*/ 	.dword	$str$1


//--------------------- .text.helloWorld          --------------------------
	.section	.text.helloWorld,"ax",@progbits
	.align	128
        .global         helloWorld
        .type           helloWorld,@function
        .size           helloWorld,(.L_x_3 - helloWorld)
        .other          helloWorld,@"STO_CUDA_ENTRY STV_DEFAULT"
helloWorld:
.text.helloWorld:
[----:B------:R-:W0:Y:S01]  /*0000*/  LDC R1, c[0x0][0x37c] ;  /* 0x0000df00ff017b82 */ /* 0x000e220000000800 */
[----:B------:R-:W1:Y:S01]  /*0010*/  S2R R10, SR_TID.X ;  /* 0x00000000000a7919 */ /* 0x000e620000002100 */
[----:B------:R-:W2:Y:S01]  /*0020*/  LDCU UR4, c[0x0][0x2f8] ;  /* 0x00005f00ff0477ac */ /* 0x000ea20008000800 */
[----:B0-----:R-:W-:Y:S01]  /*0030*/  VIADD R1, R1, 0xffffffe8 ;  /* 0xffffffe801017836 */ /* 0x001fe20000000000 */
[----:B------:R-:W-:Y:S01]  /*0040*/  MOV R2, 0x0 ;  /* 0x0000000000027802 */ /* 0x000fe20000000f00 */
[----:B------:R-:W1:Y:S01]  /*0050*/  S2R R11, SR_TID.Y ;  /* 0x00000000000b7919 */ /* 0x000e620000002200 */
[----:B------:R-:W0:Y:S02]  /*0060*/  LDCU UR5, c[0x0][0x2fc] ;  /* 0x00005f80ff0577ac */ /* 0x000e240008000800 */
[----:B------:R3:W4:Y:S01]  /*0070*/  LDC.64 R8, c[0x4][R2] ;  /* 0x0100000002087b82 */ /* 0x0007220000000a00 */
[----:B------:R-:W5:Y:S01]  /*0080*/  S2R R12, SR_TID.Z ;  /* 0x00000000000c7919 */ /* 0x000f620000002300 */
[----:B------:R-:W3:Y:S01]  /*0090*/  LDCU.64 UR6, c[0x4][0x8] ;  /* 0x01000100ff0677ac */ /* 0x000ee20008000a00 */
[----:B------:R-:W5:Y:S01]  /*00a0*/  S2R R13, SR_CTAID.X ;  /* 0x00000000000d7919 */ /* 0x000f620000002500 */
[----:B------:R-:W1:Y:S01]  /*00b0*/  LDCU.64 UR36, c[0x0][0x358] ;  /* 0x00006b00ff2477ac */ /* 0x000e620008000a00 */
[----:B------:R-:W5:Y:S01]  /*00c0*/  S2R R14, SR_CTAID.Y ;  /* 0x00000000000e7919 */ /* 0x000f620000002600 */
[----:B--2---:R-:W-:Y:S01]  /*00d0*/  IADD3 R16, P0, PT, R1, UR4, RZ ;  /* 0x0000000401107c10 */ /* 0x004fe2000ff1e0ff */
[----:B------:R-:W2:Y:S04]  /*00e0*/  S2R R15, SR_CTAID.Z ;  /* 0x00000000000f7919 */ /* 0x000ea80000002700 */
[----:B0-----:R-:W-:-:S02]  /*00f0*/  IMAD.X R17, RZ, RZ, UR5, P0 ;  /* 0x00000005ff117e24 */ /* 0x001fc400080e06ff */
[----:B------:R-:W-:Y:S02]  /*0100*/  IMAD.MOV.U32 R6, RZ, RZ, R16 ;  /* 0x000000ffff067224 */ /* 0x000fe400078e0010 */
[----:B---3--:R-:W-:Y:S02]  /*0110*/  IMAD.U32 R4, RZ, RZ, UR6 ;  /* 0x00000006ff047e24 */ /* 0x008fe4000f8e00ff */
[----:B------:R-:W-:Y:S02]  /*0120*/  IMAD.U32 R5, RZ, RZ, UR7 ;  /* 0x00000007ff057e24 */ /* 0x000fe4000f8e00ff */
[----:B------:R-:W-:Y:S01]  /*0130*/  IMAD.MOV.U32 R7, RZ, RZ, R17 ;  /* 0x000000ffff077224 */ /* 0x000fe200078e0011 */
[----:B-1----:R0:W-:Y:S04]  /*0140*/  STL.64 [R1], R10 ;  /* 0x0000000a01007387 */ /* 0x0021e80000100a00 */
[----:B-----5:R0:W-:Y:S04]  /*0150*/  STL.64 [R1+0x8], R12 ;  /* 0x0000080c01007387 */ /* 0x0201e80000100a00 */
[----:B--2---:R0:W-:Y:S02]  /*0160*/  STL.64 [R1+0x10], R14 ;  /* 0x0000100e01007387 */ /* 0x0041e40000100a00 */
[----:B------:R-:W-:-:S07]  /*0170*/  LEPC R20, `(.L_x_0) ;  /* 0x000000001014794e */ /* 0x000fce0000000000 */
[----:B0---4-:R-:W-:Y:S05]  /*0180*/  CALL.ABS.NOINC R8 ;  /* 0x0000000008007343 */ /* 0x011fea0003c00000 */
.L_x_0:
[----:B------:R-:W0:Y:S01]  /*0190*/  LDC.64 R4, c[0x0][0x380] ;  /* 0x0000e000ff047b82 */ /* 0x000e220000000a00 */
[----:B------:R-:W1:Y:S01]  /*01a0*/  LDCU.64 UR4, c[0x4][0x10] ;  /* 0x01000200ff0477ac */ /* 0x000e620008000a00 */
[----:B0-----:R-:W2:Y:S04]  /*01b0*/  LDG.E.S8 R20, desc[UR36][R4.64] ;  /* 0x0000002404147981 */ /* 0x001ea8000c1e1300 */
[----:B------:R-:W2:Y:S04]  /*01c0*/  LDG.E.S8 R21, desc[UR36][R4.64+0x1] ;  /* 0x0000012404157981 */ /* 0x000ea8000c1e1300 */
[----:B------:R-:W2:Y:S04]  /*01d0*/  LDG.E.S8 R22, desc[UR36][R4.64+0x2] ;  /* 0x0000022404167981 */ /* 0x000ea8000c1e1300 */
[----:B------:R-:W3:Y:S04]  /*01e0*/  LDG.E.S8 R25, desc[UR36][R4.64+0x3] ;  /* 0x0000032404197981 */ /* 0x000ee8000c1e1300 */
[----:B------:R-:W3:Y:S04]  /*01f0*/  LDG.E.S8 R24, desc[UR36][R4.64+0x4] ;  /* 0x0000042404187981 */ /* 0x000ee8000c1e1300 */
[----:B------:R-:W4:Y:S04]  /*0200*/  LDG.E.S8 R18, desc[UR36][R4.64+0x5] ;  /* 0x0000052404127981 */ /* 0x000f28000c1e1300 */
[----:B------:R-:W4:Y:S04]  /*0210*/  LDG.E.S8 R19, desc[UR36][R4.64+0x6] ;  /* 0x0000062404137981 */ /* 0x000f28000c1e1300 */
[----:B------:R-:W5:Y:S04]  /*0220*/  LDG.E.S8 R14, desc[UR36][R4.64+0x7] ;  /* 0x00000724040e7981 */ /* 0x000f68000c1e1300 */
        /* <DEDUP_REMOVED lines=11> */
[----:B------:R-:W5:Y:S01]  /*02e0*/  LDG.E.S8 R23, desc[UR36][R4.64+0x14] ;  /* 0x0000142404177981 */ /* 0x000f62000c1e1300 */
[----:B--2---:R-:W-:-:S03]  /*02f0*/  IADD3 R20, PT, PT, R22, R20, R21 ;  /* 0x0000001416147210 */ /* 0x004fc60007ffe015 */
[----:B------:R-:W2:Y:S04]  /*0300*/  LDG.E.S8 R22, desc[UR36][R4.64+0x13] ;  /* 0x0000132404167981 */ /* 0x000ea8000c1e1300 */
[----:B------:R-:W2:Y:S01]  /*0310*/  LDG.E.S8 R21, desc[UR36][R4.64+0x18] ;  /* 0x0000182404157981 */ /* 0x000ea2000c1e1300 */
[----:B---3--:R-:W-:-:S03]  /*0320*/  IADD3 R20, PT, PT, R24, R20, R25 ;  /* 0x0000001418147210 */ /* 0x008fc60007ffe019 */
[----:B------:R-:W3:Y:S04]  /*0330*/  LDG.E.S8 R24, desc[UR36][R4.64+0x15] ;  /* 0x0000152404187981 */ /* 0x000ee8000c1e1300 */
[----:B------:R-:W3:Y:S01]  /*0340*/  LDG.E.S8 R25, desc[UR36][R4.64+0x16] ;  /* 0x0000162404197981 */ /* 0x000ee2000c1e1300 */
[----:B----4-:R-:W-:-:S03]  /*0350*/  IADD3 R18, PT, PT, R19, R20, R18 ;  /* 0x0000001413127210 */ /* 0x010fc60007ffe012 */
[----:B------:R-:W4:Y:S04]  /*0360*/  LDG.E.S8 R20, desc[UR36][R4.64+0x17] ;  /* 0x0000172404147981 */ /* 0x000f28000c1e1300 */
[----:B------:R-:W4:Y:S01]  /*0370*/  LDG.E.S8 R19, desc[UR36][R4.64+0x26] ;  /* 0x0000262404137981 */ /* 0x000f22000c1e1300 */
[----:B-----5:R-:W-:-:S03]  /*0380*/  IADD3 R18, PT, PT, R15, R18, R14 ;  /* 0x000000120f127210 */ /* 0x020fc60007ffe00e */
[----:B------:R-:W5:Y:S04]  /*0390*/  LDG.E.S8 R14, desc[UR36][R4.64+0x19] ;  /* 0x00001924040e7981 */ /* 0x000f68000c1e1300 */
[----:B------:R-:W5:Y:S01]  /*03a0*/  LDG.E.S8 R15, desc[UR36][R4.64+0x1a] ;  /* 0x00001a24040f7981 */ /* 0x000f62000c1e1300 */
[----:B------:R-:W-:-:S03]  /*03b0*/  IADD3 R18, PT, PT, R3, R18, R0 ;  /* 0x0000001203127210 */ /* 0x000fc60007ffe000 */
        /* <DEDUP_REMOVED lines=13> */
[----:B------:R-:W5:Y:S04]  /*0490*/  LDG.E.S8 R13, desc[UR36][R4.64+0x24] ;  /* 0x00002424040d7981 */ /* 0x000f68000c1e1300 */
[----:B------:R-:W5:Y:S01]  /*04a0*/  LDG.E.S8 R18, desc[UR36][R4.64+0x25] ;  /* 0x0000252404127981 */ /* 0x000f62000c1e1300 */
[----:B--2---:R-:W-:-:S03]  /*04b0*/  IADD3 R22, PT, PT, R23, R26, R22 ;  /* 0x0000001a17167210 */ /* 0x004fc60007ffe016 */
[----:B------:R-:W2:Y:S01]  /*04c0*/  LDG.E.S8 R23, desc[UR36][R4.64+0x28] ;  /* 0x0000282404177981 */ /* 0x000ea2000c1e1300 */
[----:B---3--:R-:W-:-:S03]  /*04d0*/  IADD3 R24, PT, PT, R25, R22, R24 ;  /* 0x0000001619187210 */ /* 0x008fc60007ffe018 */
[----:B------:R-:W2:Y:S01]  /*04e0*/  LDG.E.S8 R22, desc[UR36][R4.64+0x27] ;  /* 0x0000272404167981 */ /* 0x000ea2000c1e1300 */
[----:B----4-:R-:W-:-:S03]  /*04f0*/  IADD3 R20, PT, PT, R21, R24, R20 ;  /* 0x0000001815147210 */ /* 0x010fc60007ffe014 */
[----:B------:R-:W3:Y:S04]  /*0500*/  LDG.E.S8 R24, desc[UR36][R4.64+0x29] ;  /* 0x0000292404187981 */ /* 0x000ee8000c1e1300 */
[----:B------:R-:W3:Y:S04]  /*0510*/  LDG.E.S8 R25, desc[UR36][R4.64+0x2a] ;  /* 0x00002a2404197981 */ /* 0x000ee8000c1e1300 */
[----:B------:R-:W4:Y:S01]  /*0520*/  LDG.E.S8 R21, desc[UR36][R4.64+0x37] ;  /* 0x0000372404157981 */ /* 0x000f22000c1e1300 */
[----:B-----5:R-:W-:-:S03]  /*0530*/  IADD3 R20, PT, PT, R15, R20, R14 ;  /* 0x000000140f147210 */ /* 0x020fc60007ffe00e */
[----:B------:R-:W5:Y:S04]  /*0540*/  LDG.E.S8 R14, desc[UR36][R4.64+0x2b] ;  /* 0x00002b24040e7981 */ /* 0x000f68000c1e1300 */
[----:B------:R-:W5:Y:S01]  /*0550*/  LDG.E.S8 R15, desc[UR36][R4.64+0x2c] ;  /* 0x00002c24040f7981 */ /* 0x000f62000c1e1300 */
[----:B------:R-:W-:-:S03]  /*0560*/  IADD3 R20, PT, PT, R3, R20, R0 ;  /* 0x0000001403147210 */ /* 0x000fc60007ffe000 */
[----:B------:R-:W4:Y:S04]  /*0570*/  LDG.E.S8 R0, desc[UR36][R4.64+0x2d] ;  /* 0x00002d2404007981 */ /* 0x000f28000c1e1300 */
[----:B------:R-:W4:Y:S01]  /*0580*/  LDG.E.S8 R3, desc[UR36][R4.64+0x2e] ;  /* 0x00002e2404037981 */ /* 0x000f22000c1e1300 */
        /* <DEDUP_REMOVED lines=14> */
[----:B------:R-:W4:Y:S04]  /*0670*/  LDG.E.S8 R19, desc[UR36][R4.64+0x39] ;  /* 0x0000392404137981 */ /* 0x000f28000c1e1300 */
[----:B------:R-:W4:Y:S01]  /*0680*/  LDG.E.S8 R18, desc[UR36][R4.64+0x3a] ;  /* 0x00003a2404127981 */ /* 0x000f22000c1e1300 */
[----:B--2---:R-:W-:-:S03]  /*0690*/  IADD3 R22, PT, PT, R23, R26, R22 ;  /* 0x0000001a17167210 */ /* 0x004fc60007ffe016 */
[----:B------:R-:W2:Y:S01]  /*06a0*/  LDG.E.S8 R23, desc[UR36][R4.64+0x3c] ;  /* 0x00003c2404177981 */ /* 0x000ea2000c1e1300 */
[----:B---3--:R-:W-:-:S03]  /*06b0*/  IADD3 R24, PT, PT, R25, R22, R24 ;  /* 0x0000001619187210 */ /* 0x008fc60007ffe018 */
[----:B------:R-:W2:Y:S04]  /*06c0*/  LDG.E.S8 R22, desc[UR36][R4.64+0x3b] ;  /* 0x00003b2404167981 */ /* 0x000ea8000c1e1300 */
[----:B------:R-:W3:Y:S01]  /*06d0*/  LDG.E.S8 R25, desc[UR36][R4.64+0x4c] ;  /* 0x00004c2404197981 */ /* 0x000ee2000c1e1300 */
[----:B-----5:R-:W-:-:S03]  /*06e0*/  IADD3 R24, PT, PT, R15, R24, R14 ;  /* 0x000000180f187210 */ /* 0x020fc60007ffe00e */
[----:B------:R-:W5:Y:S04]  /*06f0*/  LDG.E.S8 R15, desc[UR36][R4.64+0x3d] ;  /* 0x00003d24040f7981 */ /* 0x000f68000c1e1300 */
[----:B------:R-:W5:Y:S01]  /*0700*/  LDG.E.S8 R14, desc[UR36][R4.64+0x3e] ;  /* 0x00003e24040e7981 */ /* 0x000f62000c1e1300 */
[----:B----4-:R-:W-:-:S03]  /*0710*/  IADD3 R24, PT, PT, R3, R24, R0 ;  /* 0x0000001803187210 */ /* 0x010fc60007ffe000 */
[----:B------:R-:W4:Y:S04]  /*0720*/  LDG.E.S8 R3, desc[UR36][R4.64+0x3f] ;  /* 0x00003f2404037981 */ /* 0x000f28000c1e1300 */
[----:B------:R-:W4:Y:S01]  /*0730*/  LDG.E.S8 R0, desc[UR36][R4.64+0x40] ;  /* 0x0000402404007981 */ /* 0x000f22000c1e1300 */
[----:B------:R-:W-:-:S03]  /*0740*/  IADD3 R24, PT, PT, R7, R24, R6 ;  /* 0x0000001807187210 */ /* 0x000fc60007ffe006 */
[----:B------:R-:W3:Y:S04]  /*0750*/  LDG.E.S8 R6, desc[UR36][R4.64+0x41] ;  /* 0x0000412404067981 */ /* 0x000ee8000c1e1300 */
[----:B------:R-:W3:Y:S01]  /*0760*/  LDG.E.S8 R7, desc[UR36][R4.64+0x42] ;  /* 0x0000422404077981 */ /* 0x000ee2000c1e1300 */
        /* <DEDUP_REMOVED lines=14> */
[----:B------:R-:W3:Y:S04]  /*0850*/  LDG.E.S8 R18, desc[UR36][R4.64+0x4d] ;  /* 0x00004d2404127981 */ /* 0x000ee8000c1e1300 */
[----:B------:R-:W3:Y:S01]  /*0860*/  LDG.E.S8 R19, desc[UR36][R4.64+0x4e] ;  /* 0x00004e2404137981 */ /* 0x000ee2000c1e1300 */
[----:B--2---:R-:W-:-:S03]  /*0870*/  IADD3 R22, PT, PT, R23, R26, R22 ;  /* 0x0000001a17167210 */ /* 0x004fc60007ffe016 */
[----:B------:R-:W2:Y:S04]  /*0880*/  LDG.E.S8 R23, desc[UR36][R4.64+0x5d] ;  /* 0x00005d2404177981 */ /* 0x000ea8000c1e1300 */
[----:B------:R-:W2:Y:S01]  /*0890*/  LDG.E.S8 R26, desc[UR36][R4.64+0x5f] ;  /* 0x00005f24041a7981 */ /* 0x000ea2000c1e1300 */
[----:B-----5:R-:W-:-:S03]  /*08a0*/  IADD3 R22, PT, PT, R14, R22, R15 ;  /* 0x000000160e167210 */ /* 0x020fc60007ffe00f */
[----:B------:R-:W5:Y:S04]  /*08b0*/  LDG.E.S8 R14, desc[UR36][R4.64+0x4f] ;  /* 0x00004f24040e7981 */ /* 0x000f68000c1e1300 */
[----:B------:R-:W5:Y:S01]  /*08c0*/  LDG.E.S8 R15, desc[UR36][R4.64+0x50] ;  /* 0x00005024040f7981 */ /* 0x000f62000c1e1300 */
[----:B----4-:R-:W-:-:S03]  /*08d0*/  IADD3 R22, PT, PT, R0, R22, R3 ;  /* 0x0000001600167210 */ /* 0x010fc60007ffe003 */
[----:B------:R-:W4:Y:S04]  /*08e0*/  LDG.E.S8 R3, desc[UR36][R4.64+0x51] ;  /* 0x0000512404037981 */ /* 0x000f28000c1e1300 */
[----:B------:R-:W4:Y:S01]  /*08f0*/  LDG.E.S8 R0, desc[UR36][R4.64+0x52] ;  /* 0x0000522404007981 */ /* 0x000f22000c1e1300 */
[----:B---3--:R-:W-:-:S03]  /*0900*/  IADD3 R22, PT, PT, R7, R22, R6 ;  /* 0x0000001607167210 */ /* 0x008fc60007ffe006 */
[----:B------:R-:W3:Y:S04]  /*0910*/  LDG.E.S8 R7, desc[UR36][R4.64+0x53] ;  /* 0x0000532404077981 */ /* 0x000ee8000c1e1300 */
[----:B------:R-:W3:Y:S01]  /*0920*/  LDG.E.S8 R6, desc[UR36][R4.64+0x54] ;  /* 0x0000542404067981 */ /* 0x000ee2000c1e1300 */
[----:B------:R-:W-:-:S03]  /*0930*/  IADD3 R22, PT, PT, R9, R22, R8 ;  /* 0x0000001609167210 */ /* 0x000fc60007ffe008 */
[----:B------:R-:W2:Y:S04]  /*0940*/  LDG.E.S8 R9, desc[UR36][R4.64+0x55] ;  /* 0x0000552404097981 */ /* 0x000ea8000c1e1300 */
[----:B------:R-:W2:Y:S01]  /*0950*/  LDG.E.S8 R8, desc[UR36][R4.64+0x56] ;  /* 0x0000562404087981 */ /* 0x000ea2000c1e1300 */
        /* <DEDUP_REMOVED lines=14> */
[----:B------:R-:W2:Y:S04]  /*0a40*/  LDG.E.S8 R18, desc[UR36][R4.64+0x62] ;  /* 0x0000622404127981 */ /* 0x000ea8000c1e1300 */
[----:B------:R1:W2:Y:S02]  /*0a50*/  LDG.E.S8 R24, desc[UR36][R4.64+0x63] ;  /* 0x0000632404187981 */ /* 0x0002a4000c1e1300 */
[----:B-1----:R-:W-:-:S02]  /*0a60*/  IMAD.U32 R4, RZ, RZ, UR4 ;  /* 0x00000004ff047e24 */ /* 0x002fc4000f8e00ff */
[----:B------:R-:W-:Y:S01]  /*0a70*/  IMAD.U32 R5, RZ, RZ, UR5 ;  /* 0x00000005ff057e24 */ /* 0x000fe2000f8e00ff */
[----:B-----5:R-:W-:-:S04]  /*0a80*/  IADD3 R14, PT, PT, R15, R27, R14 ;  /* 0x0000001b0f0e7210 */ /* 0x020fc80007ffe00e */
[----:B----4-:R-:W-:-:S04]  /*0a90*/  IADD3 R0, PT, PT, R0, R14, R3 ;  /* 0x0000000e00007210 */ /* 0x010fc80007ffe003 */
[----:B---3--:R-:W-:-:S04]  /*0aa0*/  IADD3 R0, PT, PT, R6, R0, R7 ;  /* 0x0000000006007210 */ /* 0x008fc80007ffe007 */
[----:B--2---:R-:W-:-:S04]  /*0ab0*/  IADD3 R0, PT, PT, R8, R0, R9 ;  /* 0x0000000008007210 */ /* 0x004fc80007ffe009 */
[----:B------:R-:W-:-:S04]  /*0ac0*/  IADD3 R0, PT, PT, R10, R0, R11 ;  /* 0x000000000a007210 */ /* 0x000fc80007ffe00b */
[----:B------:R-:W-:-:S04]  /*0ad0*/  IADD3 R0, PT, PT, R12, R0, R13 ;  /* 0x000000000c007210 */ /* 0x000fc80007ffe00d */
[----:B------:R-:W-:-:S04]  /*0ae0*/  IADD3 R0, PT, PT, R20, R0, R21 ;  /* 0x0000000014007210 */ /* 0x000fc80007ffe015 */
[----:B------:R-:W-:-:S04]  /*0af0*/  IADD3 R0, PT, PT, R22, R0, R23 ;  /* 0x0000000016007210 */ /* 0x000fc80007ffe017 */
[----:B------:R-:W-:-:S04]  /*0b00*/  IADD3 R25, PT, PT, R25, R0, R26 ;  /* 0x0000000019197210 */ /* 0x000fc80007ffe01a */
[----:B------:R-:W-:-:S05]  /*0b10*/  IADD3 R19, PT, PT, R18, R25, R19 ;  /* 0x0000001912137210 */ /* 0x000fca0007ffe013 */
[----:B------:R-:W-:Y:S01]  /*0b20*/  IMAD.IADD R0, R19, 0x1, R24 ;  /* 0x0000000113007824 */ /* 0x000fe200078e0218 */
[----:B------:R-:W0:Y:S04]  /*0b30*/  LDC.64 R2, c[0x4][R2] ;  /* 0x0100000002027b82 */ /* 0x000e280000000a00 */
[----:B------:R1:W-:Y:S01]  /*0b40*/  STL [R1], R0 ;  /* 0x0000000001007387 */ /* 0x0003e20000100800 */
[----:B------:R-:W-:Y:S02]  /*0b50*/  IMAD.MOV.U32 R6, RZ, RZ, R16 ;  /* 0x000000ffff067224 */ /* 0x000fe400078e0010 */
[----:B------:R-:W-:-:S07]  /*0b60*/  IMAD.MOV.U32 R7, RZ, RZ, R17 ;  /* 0x000000ffff077224 */ /* 0x000fce00078e0011 */
[----:B------:R-:W-:-:S07]  /*0b70*/  LEPC R20, `(.L_x_1) ;  /* 0x000000001014794e */ /* 0x000fce0000000000 */
[----:B01----:R-:W-:Y:S05]  /*0b80*/  CALL.ABS.NOINC R2 ;  /* 0x0000000002007343 */ /* 0x003fea0003c00000 */
.L_x_1:
[----:B------:R-:W-:Y:S05]  /*0b90*/  EXIT ;  /* 0x000000000000794d */ /* 0x000fea0003800000 */
.L_x_2:
[----:B------:R-:W-:-:S00]  /*0ba0*/  BRA `(.L_x_2) ;  /* 0xfffffffc00fc7947 */ /* 0x000fc0000383ffff */
[----:B------:R-:W-:-:S00]  /*0bb0*/  NOP ;  /* 0x0000000000007918 */ /* 0x000fc00000000000 */
        /* <DEDUP_REMOVED lines=12> */
.L_x_3:


//--------------------- .nv.global.init           --------------------------
	.section	.nv.global.init,"aw",@progbits
.nv.global.init:
	.type		$str$1,@object
	.size		$str$1,($str - $str$1)
$str$1:
        /*0000*/ 	.byte	0x54, 0x68, 0x65, 0x20, 0x73, 0x75, 0x6d, 0x20, 0x69, 0x73, 0x3a, 0x20, 0x25, 0x64, 0x0a, 0x00
	.type		$str,@object
	.size		$str,(.L_0 - $str)
$str:
        /*0010*/ 	.byte	0x48, 0x65, 0x6c, 0x6c, 0x6f, 0x2c, 0x20, 0x77, 0x6f, 0x72, 0x6c, 0x64, 0x21, 0x20, 0x49, 0x27
        /*0020*/ 	.byte	0x6d, 0x20, 0x74, 0x68, 0x72, 0x65, 0x61, 0x64, 0x20, 0x28, 0x25, 0x64, 0x2c, 0x25, 0x64, 0x2c
        /*0030*/ 	.byte	0x25, 0x64, 0x29, 0x20, 0x69, 0x6e, 0x20, 0x62, 0x6c, 0x6f, 0x63, 0x6b, 0x20, 0x28, 0x25, 0x64
        /*0040*/ 	.byte	0x2c, 0x25, 0x64, 0x2c, 0x25, 0x64, 0x29, 0x2e, 0x0a, 0x00
.L_0:


//--------------------- .nv.shared.reserved.0     --------------------------
	.section	.nv.shared.reserved.0,"aw",@nobits
	.weak		__nv_reservedSMEM_offset_0_alias
	.size		__nv_reservedSMEM_offset_0_alias, 0, 64
	.other		__nv_reservedSMEM_offset_0_alias,@"STO_CUDA_RESERVED_SHARED STV_DEFAULT"
__nv_reservedSMEM_offset_0_alias:
	.zero		0
	.zero		64


//--------------------- .nv.constant0.helloWorld  --------------------------
	.section	.nv.constant0.helloWorld,"a",@progbits
	.sectionflags	@""
	.align	4
.nv.constant0.helloWorld:
	.zero		904


//--------------------- SYMBOLS --------------------------

	.type		.nv.reservedSmem.offset0,@object
	.size		.nv.reservedSmem.offset0,0x4
	.type		vprintf,@function
